	.headerflags	@"EF_CUDA_TEXMODE_UNIFIED EF_CUDA_64BIT_ADDRESS EF_CUDA_ACCELERATORS EF_CUDA_SM90 EF_CUDA_VIRTUAL_SM(EF_CUDA_SM90)"
	.elftype	@"ET_EXEC"


//--------------------- .nv.info                  --------------------------
	.section	.nv.info,"",@"SHT_CUDA_INFO"
	.align	4


	//----- nvinfo : EIATTR_REGCOUNT
	.align		4
        /*0000*/ 	.byte	0x04, 0x2f
        /*0002*/ 	.short	(.L_2 - .L_1)
	.align		4
.L_1:
        /*0004*/ 	.word	index@(triton_per_fused__native_batch_norm_legit_convolution_8)
        /*0008*/ 	.word	0x00000014


	//----- nvinfo : EIATTR_MIN_STACK_SIZE
	.align		4
.L_2:
        /*000c*/ 	.byte	0x04, 0x12
        /*000e*/ 	.short	(.L_4 - .L_3)
	.align		4
.L_3:
        /*0010*/ 	.word	index@(triton_per_fused__native_batch_norm_legit_convolution_8)
        /*0014*/ 	.word	0x00000000


	//----- nvinfo : EIATTR_FRAME_SIZE
	.align		4
.L_4:
        /*0018*/ 	.byte	0x04, 0x11
        /*001a*/ 	.short	(.L_6 - .L_5)
	.align		4
.L_5:
        /*001c*/ 	.word	index@(triton_per_fused__native_batch_norm_legit_convolution_8)
        /*0020*/ 	.word	0x00000000


	//----- nvinfo : EIATTR_MIN_STACK_SIZE
	.align		4
.L_6:
        /*0024*/ 	.byte	0x04, 0x12
        /*0026*/ 	.short	(.L_8 - .L_7)
	.align		4
.L_7:
        /*0028*/ 	.word	index@(triton_per_fused__native_batch_norm_legit_convolution_8)
        /*002c*/ 	.word	0x00000000
.L_8:


//--------------------- .nv.info.triton_per_fused__native_batch_norm_legit_convolution_8 --------------------------
	.section	.nv.info.triton_per_fused__native_batch_norm_legit_convolution_8,"",@"SHT_CUDA_INFO"
	.sectionflags	@""
	.align	4


	//----- nvinfo : EIATTR_CUDA_API_VERSION
	.align		4
        /*0000*/ 	.byte	0x04, 0x37
        /*0002*/ 	.short	(.L_10 - .L_9)
.L_9:
        /*0004*/ 	.word	0x0000007c


	//----- nvinfo : EIATTR_KPARAM_INFO
	.align		4
.L_10:
        /*0008*/ 	.byte	0x04, 0x17
        /*000a*/ 	.short	(.L_12 - .L_11)
.L_11:
        /*000c*/ 	.word	0x00000000
        /*0010*/ 	.short	0x0005
        /*0012*/ 	.short	0x0024
        /*0014*/ 	.byte	0x00, 0xf0, 0x11, 0x00


	//----- nvinfo : EIATTR_KPARAM_INFO
	.align		4
.L_12:
        /*0018*/ 	.byte	0x04, 0x17
        /*001a*/ 	.short	(.L_14 - .L_13)
.L_13:
        /*001c*/ 	.word	0x00000000
        /*0020*/ 	.short	0x0004
        /*0022*/ 	.short	0x0020
        /*0024*/ 	.byte	0x00, 0xf0, 0x11, 0x00


	//----- nvinfo : EIATTR_KPARAM_INFO
	.align		4
.L_14:
        /*0028*/ 	.byte	0x04, 0x17
        /*002a*/ 	.short	(.L_16 - .L_15)
.L_15:
        /*002c*/ 	.word	0x00000000
        /*0030*/ 	.short	0x0003
        /*0032*/ 	.short	0x0018
        /*0034*/ 	.byte	0x00, 0xf4, 0x21, 0x00


	//----- nvinfo : EIATTR_KPARAM_INFO
	.align		4
.L_16:
        /*0038*/ 	.byte	0x04, 0x17
        /*003a*/ 	.short	(.L_18 - .L_17)
.L_17:
        /*003c*/ 	.word	0x00000000
        /*0040*/ 	.short	0x0002
        /*0042*/ 	.short	0x0010
        /*0044*/ 	.byte	0x00, 0xf4, 0x21, 0x00


	//----- nvinfo : EIATTR_KPARAM_INFO
	.align		4
.L_18:
        /*0048*/ 	.byte	0x04, 0x17
        /*004a*/ 	.short	(.L_20 - .L_19)
.L_19:
        /*004c*/ 	.word	0x00000000
        /*0050*/ 	.short	0x0001
        /*0052*/ 	.short	0x0008
        /*0054*/ 	.byte	0x00, 0xf4, 0x21, 0x00


	//----- nvinfo : EIATTR_KPARAM_INFO
	.align		4
.L_20:
        /*0058*/ 	.byte	0x04, 0x17
        /*005a*/ 	.short	(.L_22 - .L_21)
.L_21:
        /*005c*/ 	.word	0x00000000
        /*0060*/ 	.short	0x0000
        /*0062*/ 	.short	0x0000
        /*0064*/ 	.byte	0x00, 0xf4, 0x21, 0x00


	//----- nvinfo : EIATTR_SPARSE_MMA_MASK
	.align		4
.L_22:
        /*0068*/ 	.byte	0x03, 0x50
        /*006a*/ 	.short	0x0000


	//----- nvinfo : EIATTR_MAXREG_COUNT
	.align		4
        /*006c*/ 	.byte	0x03, 0x1b
        /*006e*/ 	.short	0x00ff


	//----- nvinfo : EIATTR_COOP_GROUP_MASK_REGIDS
	.align		4
        /*0070*/ 	.byte	0x04, 0x29
        /*0072*/ 	.short	(.L_24 - .L_23)


	//   ....[0]....
.L_23:
        /*0074*/ 	.word	0xffffffff


	//   ....[1]....
        /*0078*/ 	.word	0xffffffff


	//   ....[2]....
        /*007c*/ 	.word	0xffffffff


	//   ....[3]....
        /*0080*/ 	.word	0xffffffff


	//   ....[4]....
        /*0084*/ 	.word	0xffffffff


	//   ....[5]....
        /*0088*/ 	.word	0xffffffff


	//   ....[6]....
        /*008c*/ 	.word	0xffffffff


	//   ....[7]....
        /*0090*/ 	.word	0xffffffff


	//   ....[8]....
        /*0094*/ 	.word	0xffffffff


	//   ....[9]....
        /*0098*/ 	.word	0xffffffff


	//   ....[10]....
        /*009c*/ 	.word	0xffffffff


	//   ....[11]....
        /*00a0*/ 	.word	0xffffffff


	//----- nvinfo : EIATTR_COOP_GROUP_INSTR_OFFSETS
	.align		4
.L_24:
        /*00a4*/ 	.byte	0x04, 0x28
        /*00a6*/ 	.short	(.L_26 - .L_25)


	//   ....[0]....
.L_25:
        /*00a8*/ 	.word	0x000001a0


	//   ....[1]....
        /*00ac*/ 	.word	0x000001d0


	//   ....[2]....
        /*00b0*/ 	.word	0x00000240


	//   ....[3]....
        /*00b4*/ 	.word	0x00000260


	//   ....[4]....
        /*00b8*/ 	.word	0x00000280


	//   ....[5]....
        /*00bc*/ 	.word	0x000002d0


	//   ....[6]....
        /*00c0*/ 	.word	0x00000360


	//   ....[7]....
        /*00c4*/ 	.word	0x00000380


	//   ....[8]....
        /*00c8*/ 	.word	0x000003a0


	//   ....[9]....
        /*00cc*/ 	.word	0x000003c0


	//   ....[10]....
        /*00d0*/ 	.word	0x000003e0


	//   ....[11]....
        /*00d4*/ 	.word	0x00000460


	//----- nvinfo : EIATTR_EXIT_INSTR_OFFSETS
	.align		4
.L_26:
        /*00d8*/ 	.byte	0x04, 0x1c
        /*00da*/ 	.short	(.L_28 - .L_27)


	//   ....[0]....
.L_27:
        /*00dc*/ 	.word	0x00000540


	//   ....[1]....
        /*00e0*/ 	.word	0x00000560


	//----- nvinfo : EIATTR_REQNTID
	.align		4
.L_28:
        /*00e4*/ 	.byte	0x04, 0x10
        /*00e6*/ 	.short	(.L_30 - .L_29)
.L_29:
        /*00e8*/ 	.word	0x00000040
        /*00ec*/ 	.word	0x00000001
        /*00f0*/ 	.word	0x00000001


	//----- nvinfo : EIATTR_CBANK_PARAM_SIZE
	.align		4
.L_30:
        /*00f4*/ 	.byte	0x03, 0x19
        /*00f6*/ 	.short	0x0028


	//----- nvinfo : EIATTR_PARAM_CBANK
	.align		4
        /*00f8*/ 	.byte	0x04, 0x0a
        /*00fa*/ 	.short	(.L_32 - .L_31)
	.align		4
.L_31:
        /*00fc*/ 	.word	index@(.nv.constant0.triton_per_fused__native_batch_norm_legit_convolution_8)
        /*0100*/ 	.short	0x0210
        /*0102*/ 	.short	0x0028


	//----- nvinfo : EIATTR_SW_WAR
	.align		4
.L_32:
        /*0104*/ 	.byte	0x04, 0x36
        /*0106*/ 	.short	(.L_34 - .L_33)
.L_33:
        /*0108*/ 	.word	0x00000008
.L_34:


//--------------------- .nv.callgraph             --------------------------
	.section	.nv.callgraph,"",@"SHT_CUDA_CALLGRAPH"
	.align	4
	.sectionentsize	8
	.align		4
        /*0000*/ 	.word	0x00000000
	.align		4
        /*0004*/ 	.word	0xffffffff
	.align		4
        /*0008*/ 	.word	0x00000000
	.align		4
        /*000c*/ 	.word	0xfffffffe
	.align		4
        /*0010*/ 	.word	0x00000000
	.align		4
        /*0014*/ 	.word	0xfffffffd
	.align		4
        /*0018*/ 	.word	0x00000000
	.align		4
        /*001c*/ 	.word	0xfffffffc


//--------------------- .nv.constant4             --------------------------
	.section	.nv.constant4,"a",@progbits
	.align	8
	.align		8
.nv.constant4:
        /*0000*/ 	.dword	_$_str


//--------------------- .text.triton_per_fused__native_batch_norm_legit_convolution_8 --------------------------
	.section	.text.triton_per_fused__native_batch_norm_legit_convolution_8,"ax",@progbits
	.sectionflags	@"SHF_BARRIERS=1"
	.align	128
        .global         triton_per_fused__native_batch_norm_legit_convolution_8
        .type           triton_per_fused__native_batch_norm_legit_convolution_8,@function
        .size           triton_per_fused__native_batch_norm_legit_convolution_8,(.L_x_1 - triton_per_fused__native_batch_norm_legit_convolution_8)
        .other          triton_per_fused__native_batch_norm_legit_convolution_8,@"STO_CUDA_ENTRY STV_DEFAULT"
triton_per_fused__native_batch_norm_legit_convolution_8:
.text.triton_per_fused__native_batch_norm_legit_convolution_8:
[----:B------:R-:W0:Y:S02]  /*0000*/  LDC R1, c[0x0][0x28] ;  /* 0x00000a00ff017b82 */ /* 0x000e240000000800 */
[----:B------:R-:W1:Y:S01]  /*0010*/  S2R R0, SR_CTAID.X ;  /* 0x0000000000007919 */ /* 0x000e620000002500 */
[----:B------:R-:W2:Y:S01]  /*0020*/  LDC.64 R2, c[0x0][0x210] ;  /* 0x00008400ff027b82 */ /* 0x000ea20000000a00 */
[----:B------:R-:W-:Y:S01]  /*0030*/  CS2R R12, SRZ ;  /* 0x00000000000c7805 */ /* 0x000fe2000001ff00 */
[----:B------:R-:W-:Y:S01]  /*0040*/  ULDC.64 UR6, c[0x0][0x208] ;  /* 0x0000820000067ab9 */ /* 0x000fe20000000a00 */
[----:B------:R-:W3:Y:S05]  /*0050*/  S2R R14, SR_TID.X ;  /* 0x00000000000e7919 */ /* 0x000eea0000002100 */
[----:B------:R-:W4:Y:S01]  /*0060*/  LDC.64 R6, c[0x0][0x220] ;  /* 0x00008800ff067b82 */ /* 0x000f220000000a00 */
[----:B-1----:R-:W-:-:S02]  /*0070*/  SHF.R.S32.HI R9, RZ, 0x1f, R0 ;  /* 0x0000001fff097819 */ /* 0x002fc40000011400 */
[----:B------:R-:W-:Y:S02]  /*0080*/  ISETP.GE.AND P1, PT, R0, 0x400, PT ;  /* 0x000004000000780c */ /* 0x000fe40003f26270 */
[----:B---3--:R-:W-:Y:S02]  /*0090*/  LOP3.LUT R5, R14, 0x3f, RZ, 0xc0, !PT ;  /* 0x0000003f0e057812 */ /* 0x008fe400078ec0ff */
[----:B------:R-:W-:Y:S02]  /*00a0*/  LEA.HI R9, R9, R0, RZ, 0x8 ;  /* 0x0000000009097211 */ /* 0x000fe400078f40ff */
[----:B------:R-:W-:Y:S02]  /*00b0*/  LEA R11, R0, R5, 0x6 ;  /* 0x00000005000b7211 */ /* 0x000fe400078e30ff */
[----:B------:R-:W-:-:S03]  /*00c0*/  LOP3.LUT R9, R9, 0xffffff00, RZ, 0xc0, !PT ;  /* 0xffffff0009097812 */ /* 0x000fc600078ec0ff */
[----:B--2---:R-:W-:Y:S01]  /*00d0*/  IMAD.WIDE R2, R11, 0x4, R2 ;  /* 0x000000040b027825 */ /* 0x004fe200078e0202 */
[----:B------:R-:W-:-:S04]  /*00e0*/  IADD3 R9, -R9, R0, RZ ;  /* 0x0000000009097210 */ /* 0x000fc80007ffe1ff */
[----:B------:R-:W2:Y:S01]  /*00f0*/  @!P1 LDG.E R12, desc[UR6][R2.64] ;  /* 0x00000006020c9981 */ /* 0x000ea2000c1e1900 */
[----:B----4-:R-:W-:-:S05]  /*0100*/  IMAD.WIDE R10, R9, 0x4, R6 ;  /* 0x00000004090a7825 */ /* 0x010fca00078e0206 */
[----:B------:R-:W3:Y:S01]  /*0110*/  @!P1 LDG.E.EL R13, desc[UR6][R10.64] ;  /* 0x000000060a0d9981 */ /* 0x000ee2000c2e1900 */
[----:B------:R-:W1:Y:S01]  /*0120*/  S2UR UR5, SR_CgaCtaId ;  /* 0x00000000000579c3 */ /* 0x000e620000008800 */
[C---:B------:R-:W-:Y:S01]  /*0130*/  LOP3.LUT P2, RZ, R14.reuse, 0x1f, RZ, 0xc0, !PT ;  /* 0x0000001f0eff7812 */ /* 0x040fe2000784c0ff */
[----:B------:R-:W-:Y:S01]  /*0140*/  UMOV UR4, 0x400 ;  /* 0x0000040000047882 */ /* 0x000fe20000000000 */
[----:B------:R-:W-:Y:S01]  /*0150*/  ISETP.GE.AND P3, PT, R14, 0x2, PT ;  /* 0x000000020e00780c */ /* 0x000fe20003f66270 */
[----:B-1----:R-:W-:Y:S01]  /*0160*/  UPRMT UR4, UR5, 0x654, UR4 ;  /* 0x0000065405047896 */ /* 0x002fe20008000004 */
[----:B--2---:R-:W-:-:S05]  /*0170*/  SEL R12, R12, RZ, !P1 ;  /* 0x000000ff0c0c7207 */ /* 0x004fca0004800000 */
[----:B---3--:R-:W-:-:S05]  /*0180*/  FADD R7, R12, R13 ;  /* 0x0000000d0c077221 */ /* 0x008fca0000000000 */
[----:B------:R-:W-:-:S05]  /*0190*/  FSEL R6, R7, RZ, !P1 ;  /* 0x000000ff07067208 */ /* 0x000fca0004800000 */
[----:B------:R-:W1:Y:S02]  /*01a0*/  SHFL.BFLY PT, R9, R6, 0x10, 0x1f ;  /* 0x0e001f0006097f89 */ /* 0x000e6400000e0000 */
[----:B-1----:R-:W-:Y:S01]  /*01b0*/  FADD R9, R6, R9 ;  /* 0x0000000906097221 */ /* 0x002fe20000000000 */
[----:B------:R-:W-:-:S04]  /*01c0*/  SHF.R.U32.HI R6, RZ, 0x3, R14 ;  /* 0x00000003ff067819 */ /* 0x000fc8000001160e */
[----:B------:R-:W1:Y:S01]  /*01d0*/  SHFL.BFLY PT, R12, R9, 0x8, 0x1f ;  /* 0x0d001f00090c7f89 */ /* 0x000e6200000e0000 */
[----:B------:R-:W-:Y:S02]  /*01e0*/  LOP3.LUT R15, R6, 0x4, RZ, 0xc0, !PT ;  /* 0x00000004060f7812 */ /* 0x000fe400078ec0ff */
[----:B------:R-:W-:-:S04]  /*01f0*/  LOP3.LUT R6, R14, 0x1, RZ, 0xc0, !PT ;  /* 0x000000010e067812 */ /* 0x000fc800078ec0ff */
[----:B------:R-:W-:-:S04]  /*0200*/  ISETP.NE.U32.AND P0, PT, R6, 0x1, PT ;  /* 0x000000010600780c */ /* 0x000fc80003f05070 */
[C---:B------:R-:W-:Y:S01]  /*0210*/  ISETP.LT.AND P0, PT, R14.reuse, 0x2, P0 ;  /* 0x000000020e00780c */ /* 0x040fe20000701270 */
[----:B-1----:R-:W-:Y:S01]  /*0220*/  FADD R12, R9, R12 ;  /* 0x0000000c090c7221 */ /* 0x002fe20000000000 */
[----:B------:R-:W-:-:S04]  /*0230*/  LEA R9, R14, UR4, 0x2 ;  /* 0x000000040e097c11 */ /* 0x000fc8000f8e10ff */
[----:B------:R-:W1:Y:S02]  /*0240*/  SHFL.BFLY PT, R13, R12, 0x4, 0x1f ;  /* 0x0c801f000c0d7f89 */ /* 0x000e6400000e0000 */
[----:B-1----:R-:W-:-:S05]  /*0250*/  FADD R13, R12, R13 ;  /* 0x0000000d0c0d7221 */ /* 0x002fca0000000000 */
[----:B------:R-:W1:Y:S02]  /*0260*/  SHFL.BFLY PT, R16, R13, 0x2, 0x1f ;  /* 0x0c401f000d107f89 */ /* 0x000e6400000e0000 */
[----:B-1----:R-:W-:-:S05]  /*0270*/  FADD R16, R13, R16 ;  /* 0x000000100d107221 */ /* 0x002fca0000000000 */
[----:B------:R-:W1:Y:S02]  /*0280*/  SHFL.BFLY PT, R11, R16, 0x1, 0x1f ;  /* 0x0c201f00100b7f89 */ /* 0x000e6400000e0000 */
[----:B-1----:R-:W-:-:S05]  /*0290*/  FADD R12, R16, R11 ;  /* 0x0000000b100c7221 */ /* 0x002fca0000000000 */
[----:B------:R-:W-:Y:S01]  /*02a0*/  @!P2 STS [R15+UR4], R12 ;  /* 0x0000000c0f00a988 */ /* 0x000fe20008000804 */
[----:B------:R-:W-:Y:S06]  /*02b0*/  BAR.SYNC.DEFER_BLOCKING 0x0 ;  /* 0x0000000000007b1d */ /* 0x000fec0000010000 */
[----:B------:R-:W1:Y:S04]  /*02c0*/  @!P3 LDS R8, [R9] ;  /* 0x000000000908b984 */ /* 0x000e680000000800 */
[----:B-1----:R-:W1:Y:S02]  /*02d0*/  SHFL.BFLY PT, R11, R8, 0x1, 0x1f ;  /* 0x0c201f00080b7f89 */ /* 0x002e6400000e0000 */
[----:B-1----:R-:W-:-:S05]  /*02e0*/  FADD R10, R8, R11 ;  /* 0x0000000b080a7221 */ /* 0x002fca0000000000 */
[----:B------:R-:W-:Y:S01]  /*02f0*/  @P0 STS [R9], R10 ;  /* 0x0000000a09000388 */ /* 0x000fe20000000800 */
[----:B------:R-:W-:Y:S06]  /*0300*/  BAR.SYNC.DEFER_BLOCKING 0x0 ;  /* 0x0000000000007b1d */ /* 0x000fec0000010000 */
[----:B------:R-:W1:Y:S02]  /*0310*/  LDS R6, [UR4] ;  /* 0x00000004ff067984 */ /* 0x000e640008000800 */
[----:B-1----:R-:W-:-:S04]  /*0320*/  FMUL R6, R6, 0.015625 ;  /* 0x3c80000006067820 */ /* 0x002fc80000400000 */
[----:B------:R-:W-:-:S04]  /*0330*/  FADD R11, R7, -R6 ;  /* 0x80000006070b7221 */ /* 0x000fc80000000000 */
[----:B------:R-:W-:-:S05]  /*0340*/  FMUL R11, R11, R11 ;  /* 0x0000000b0b0b7220 */ /* 0x000fca0000400000 */
[----:B------:R-:W-:-:S05]  /*0350*/  FSEL R11, R11, RZ, !P1 ;  /* 0x000000ff0b0b7208 */ /* 0x000fca0004800000 */
[----:B------:R-:W1:Y:S02]  /*0360*/  SHFL.BFLY PT, R8, R11, 0x10, 0x1f ;  /* 0x0e001f000b087f89 */ /* 0x000e6400000e0000 */
[----:B-1----:R-:W-:-:S05]  /*0370*/  FADD R8, R11, R8 ;  /* 0x000000080b087221 */ /* 0x002fca0000000000 */
[----:B------:R-:W1:Y:S02]  /*0380*/  SHFL.BFLY PT, R13, R8, 0x8, 0x1f ;  /* 0x0d001f00080d7f89 */ /* 0x000e6400000e0000 */
[----:B-1----:R-:W-:-:S05]  /*0390*/  FADD R13, R8, R13 ;  /* 0x0000000d080d7221 */ /* 0x002fca0000000000 */
[----:B------:R-:W1:Y:S02]  /*03a0*/  SHFL.BFLY PT, R10, R13, 0x4, 0x1f ;  /* 0x0c801f000d0a7f89 */ /* 0x000e6400000e0000 */
[----:B-1----:R-:W-:-:S05]  /*03b0*/  FADD R10, R13, R10 ;  /* 0x0000000a0d0a7221 */ /* 0x002fca0000000000 */
[----:B------:R-:W1:Y:S02]  /*03c0*/  SHFL.BFLY PT, R17, R10, 0x2, 0x1f ;  /* 0x0c401f000a117f89 */ /* 0x000e6400000e0000 */
[----:B-1----:R-:W-:-:S05]  /*03d0*/  FADD R17, R10, R17 ;  /* 0x000000110a117221 */ /* 0x002fca0000000000 */
[----:B------:R-:W1:Y:S02]  /*03e0*/  SHFL.BFLY PT, R12, R17, 0x1, 0x1f ;  /* 0x0c201f00110c7f89 */ /* 0x000e6400000e0000 */
[----:B-1----:R-:W-:Y:S01]  /*03f0*/  FADD R16, R17, R12 ;  /* 0x0000000c11107221 */ /* 0x002fe20000000000 */
[----:B------:R-:W-:Y:S01]  /*0400*/  BAR.SYNC.DEFER_BLOCKING 0x0 ;  /* 0x0000000000007b1d */ /* 0x000fe20000010000 */
[----:B------:R-:W-:-:S07]  /*0410*/  HFMA2.MMA R17, -RZ, RZ, 1.125, 0 ;  /* 0x3c800000ff117435 */ /* 0x000fce00000001ff */
[----:B------:R-:W1:Y:S01]  /*0420*/  LDC.64 R12, c[0x0][0x228] ;  /* 0x00008a00ff0c7b82 */ /* 0x000e620000000a00 */
[----:B------:R-:W-:Y:S07]  /*0430*/  @!P2 STS [R15+UR4], R16 ;  /* 0x000000100f00a988 */ /* 0x000fee0008000804 */
[----:B------:R-:W-:Y:S06]  /*0440*/  BAR.SYNC.DEFER_BLOCKING 0x0 ;  /* 0x0000000000007b1d */ /* 0x000fec0000010000 */
[----:B------:R-:W2:Y:S04]  /*0450*/  @!P3 LDS R4, [R9] ;  /* 0x000000000904b984 */ /* 0x000ea80000000800 */
[----:B--2---:R-:W2:Y:S02]  /*0460*/  SHFL.BFLY PT, R11, R4, 0x1, 0x1f ;  /* 0x0c201f00040b7f89 */ /* 0x004ea400000e0000 */
[----:B--2---:R-:W-:-:S02]  /*0470*/  FADD R8, R4, R11 ;  /* 0x0000000b04087221 */ /* 0x004fc40000000000 */
[----:B------:R-:W2:Y:S03]  /*0480*/  LDC.64 R10, c[0x0][0x218] ;  /* 0x00008600ff0a7b82 */ /* 0x000ea60000000a00 */
[----:B------:R1:W-:Y:S05]  /*0490*/  @P0 STS [R9], R8 ;  /* 0x0000000809000388 */ /* 0x0003ea0000000800 */
[----:B------:R-:W-:Y:S01]  /*04a0*/  BAR.SYNC.DEFER_BLOCKING 0x0 ;  /* 0x0000000000007b1d */ /* 0x000fe20000010000 */
[----:B------:R-:W-:Y:S01]  /*04b0*/  ISETP.EQ.AND P0, PT, R5, RZ, !P1 ;  /* 0x000000ff0500720c */ /* 0x000fe20004f02270 */
[----:B-1----:R-:W-:-:S04]  /*04c0*/  IMAD.WIDE R8, R0, 0x4, R12 ;  /* 0x0000000400087825 */ /* 0x002fc800078e020c */
[----:B--2---:R-:W-:Y:S01]  /*04d0*/  IMAD.WIDE R4, R0, 0x4, R10 ;  /* 0x0000000400047825 */ /* 0x004fe200078e020a */
[----:B------:R-:W1:Y:S04]  /*04e0*/  LDS R14, [UR4] ;  /* 0x00000004ff0e7984 */ /* 0x000e680008000800 */
[----:B------:R2:W-:Y:S01]  /*04f0*/  @!P1 STG.E desc[UR6][R2.64], R7 ;  /* 0x0000000702009986 */ /* 0x0005e2000c101906 */
[----:B-1----:R-:W-:-:S04]  /*0500*/  FFMA R14, R14, R17, 9.9999997473787516356e-06 ;  /* 0x3727c5ac0e0e7423 */ /* 0x002fc80000000011 */
[----:B------:R-:W1:Y:S01]  /*0510*/  MUFU.RSQ R15, R14 ;  /* 0x0000000e000f7308 */ /* 0x000e620000001400 */
[----:B------:R-:W-:Y:S06]  /*0520*/  BAR.SYNC.DEFER_BLOCKING 0x0 ;  /* 0x0000000000007b1d */ /* 0x000fec0000010000 */
[----:B-1----:R2:W-:Y:S01]  /*0530*/  @P0 STG.E desc[UR6][R4.64], R15 ;  /* 0x0000000f04000986 */ /* 0x0025e2000c101906 */
[----:B------:R-:W-:Y:S05]  /*0540*/  @!P0 EXIT ;  /* 0x000000000000894d */ /* 0x000fea0003800000 */
[----:B------:R-:W-:Y:S01]  /*0550*/  STG.E desc[UR6][R8.64], R6 ;  /* 0x0000000608007986 */ /* 0x000fe2000c101906 */
[----:B------:R-:W-:Y:S05]  /*0560*/  EXIT ;  /* 0x000000000000794d */ /* 0x000fea0003800000 */
.L_x_0:
[----:B------:R-:W-:-:S00]  /*0570*/  BRA `(.L_x_0) ;  /* 0xfffffffc00fc7947 */ /* 0x000fc0000383ffff */
[----:B------:R-:W-:-:S00]  /*0580*/  NOP ;  /* 0x0000000000007918 */ /* 0x000fc00000000000 */
[----:B------:R-:W-:-:S00]  /*0590*/  NOP ;  /* 0x0000000000007918 */ /* 0x000fc00000000000 */
[----:B------:R-:W-:-:S00]  /*05a0*/  NOP ;  /* 0x0000000000007918 */ /* 0x000fc00000000000 */
[----:B------:R-:W-:-:S00]  /*05b0*/  NOP ;  /* 0x0000000000007918 */ /* 0x000fc00000000000 */
[----:B------:R-:W-:-:S00]  /*05c0*/  NOP ;  /* 0x0000000000007918 */ /* 0x000fc00000000000 */
[----:B------:R-:W-:-:S00]  /*05d0*/  NOP ;  /* 0x0000000000007918 */ /* 0x000fc00000000000 */
[----:B------:R-:W-:-:S00]  /*05e0*/  NOP ;  /* 0x0000000000007918 */ /* 0x000fc00000000000 */
[----:B------:R-:W-:-:S00]  /*05f0*/  NOP ;  /* 0x0000000000007918 */ /* 0x000fc00000000000 */
.L_x_1:


//--------------------- .nv.global.init           --------------------------
	.section	.nv.global.init,"aw",@progbits
.nv.global.init:
	.type		_$_str,@object
	.size		_$_str,(.L_0 - _$_str)
_$_str:
        /*0000*/ 	.byte	0x5f, 0x5f, 0x43, 0x55, 0x44, 0x41, 0x5f, 0x46, 0x54, 0x5a, 0x00
.L_0:


//--------------------- .nv.shared.triton_per_fused__native_batch_norm_legit_convolution_8 --------------------------
	.section	.nv.shared.triton_per_fused__native_batch_norm_legit_convolution_8,"aw",@nobits
	.sectionflags	@""
	.align	16
	.zero		1024


//--------------------- .nv.constant0.triton_per_fused__native_batch_norm_legit_convolution_8 --------------------------
	.section	.nv.constant0.triton_per_fused__native_batch_norm_legit_convolution_8,"a",@progbits
	.sectionflags	@""
	.align	4
.nv.constant0.triton_per_fused__native_batch_norm_legit_convolution_8:
	.zero		568
